//
// Generated by NVIDIA NVVM Compiler
//
// Compiler Build ID: CL-36424714
// Cuda compilation tools, release 13.0, V13.0.88
// Based on NVVM 20.0.0
//

.version 9.0
.target sm_100
.address_size 64

	// .globl	mymv_kernel0
// _ZZ12mymv_kernel0E11data_shared has been demoted
// _ZZ12mymv_kernel0E13kernel_shared has been demoted

.visible .entry mymv_kernel0(
	.param .u64 .ptr .align 1 mymv_kernel0_param_0,
	.param .u64 .ptr .align 1 mymv_kernel0_param_1,
	.param .u64 .ptr .align 1 mymv_kernel0_param_2
)
.maxntid 64
{
	.reg .pred 	%p<3>;
	.reg .b32 	%r<21>;
	.reg .b32 	%f<63>;
	.reg .b64 	%rd<16>;
	// demoted variable
	.shared .align 4 .b8 _ZZ12mymv_kernel0E11data_shared[32];
	// demoted variable
	.shared .align 4 .b8 _ZZ12mymv_kernel0E13kernel_shared[4096];
	ld.param.u64 	%rd6, [mymv_kernel0_param_0];
	ld.param.u64 	%rd7, [mymv_kernel0_param_1];
	ld.param.u64 	%rd5, [mymv_kernel0_param_2];
	cvta.to.global.u64 	%rd1, %rd7;
	cvta.to.global.u64 	%rd8, %rd6;
	mov.u32 	%r1, %tid.x;
	shl.b32 	%r11, %r1, 2;
	mov.u32 	%r12, _ZZ12mymv_kernel0E11data_shared;
	add.s32 	%r2, %r12, %r11;
	shl.b32 	%r13, %r1, 3;
	mov.u32 	%r14, _ZZ12mymv_kernel0E13kernel_shared;
	add.s32 	%r3, %r14, %r13;
	mov.u32 	%r15, %ctaid.x;
	shl.b32 	%r16, %r15, 7;
	shl.b32 	%r17, %r1, 1;
	or.b32  	%r4, %r17, %r16;
	sub.s32 	%r5, %r3, %r11;
	mul.wide.u32 	%rd9, %r1, 4;
	add.s64 	%rd15, %rd8, %rd9;
	mov.f32 	%f61, 0f00000000;
	mov.b32 	%r20, 0;
	mov.u32 	%r19, %r4;
	mov.f32 	%f62, %f61;
$L__BB0_1:
	setp.gt.u32 	%p1, %r1, 7;
	bar.sync 	0;
	@%p1 bra 	$L__BB0_3;
	ld.global.nc.f32 	%f6, [%rd15];
	st.shared.f32 	[%r2], %f6;
$L__BB0_3:
	mul.wide.u32 	%rd10, %r19, 4;
	add.s64 	%rd11, %rd1, %rd10;
	ld.global.nc.v2.f32 	{%f7, %f8}, [%rd11];
	st.shared.v2.f32 	[%r3], {%f7, %f8};
	ld.global.nc.v2.f32 	{%f9, %f10}, [%rd11+131072];
	st.shared.v2.f32 	[%r3+512], {%f9, %f10};
	ld.global.nc.v2.f32 	{%f11, %f12}, [%rd11+262144];
	st.shared.v2.f32 	[%r3+1024], {%f11, %f12};
	ld.global.nc.v2.f32 	{%f13, %f14}, [%rd11+393216];
	st.shared.v2.f32 	[%r3+1536], {%f13, %f14};
	ld.global.nc.v2.f32 	{%f15, %f16}, [%rd11+524288];
	st.shared.v2.f32 	[%r3+2048], {%f15, %f16};
	ld.global.nc.v2.f32 	{%f17, %f18}, [%rd11+655360];
	st.shared.v2.f32 	[%r3+2560], {%f17, %f18};
	ld.global.nc.v2.f32 	{%f19, %f20}, [%rd11+786432];
	st.shared.v2.f32 	[%r3+3072], {%f19, %f20};
	ld.global.nc.v2.f32 	{%f21, %f22}, [%rd11+917504];
	st.shared.v2.f32 	[%r3+3584], {%f21, %f22};
	bar.sync 	0;
	ld.shared.f32 	%f23, [_ZZ12mymv_kernel0E11data_shared];
	ld.shared.f32 	%f24, [%r5];
	fma.rn.f32 	%f25, %f23, %f24, %f61;
	ld.shared.f32 	%f26, [%r5+256];
	fma.rn.f32 	%f27, %f23, %f26, %f62;
	ld.shared.f32 	%f28, [_ZZ12mymv_kernel0E11data_shared+4];
	ld.shared.f32 	%f29, [%r5+512];
	fma.rn.f32 	%f30, %f28, %f29, %f25;
	ld.shared.f32 	%f31, [%r5+768];
	fma.rn.f32 	%f32, %f28, %f31, %f27;
	ld.shared.f32 	%f33, [_ZZ12mymv_kernel0E11data_shared+8];
	ld.shared.f32 	%f34, [%r5+1024];
	fma.rn.f32 	%f35, %f33, %f34, %f30;
	ld.shared.f32 	%f36, [%r5+1280];
	fma.rn.f32 	%f37, %f33, %f36, %f32;
	ld.shared.f32 	%f38, [_ZZ12mymv_kernel0E11data_shared+12];
	ld.shared.f32 	%f39, [%r5+1536];
	fma.rn.f32 	%f40, %f38, %f39, %f35;
	ld.shared.f32 	%f41, [%r5+1792];
	fma.rn.f32 	%f42, %f38, %f41, %f37;
	ld.shared.f32 	%f43, [_ZZ12mymv_kernel0E11data_shared+16];
	ld.shared.f32 	%f44, [%r5+2048];
	fma.rn.f32 	%f45, %f43, %f44, %f40;
	ld.shared.f32 	%f46, [%r5+2304];
	fma.rn.f32 	%f47, %f43, %f46, %f42;
	ld.shared.f32 	%f48, [_ZZ12mymv_kernel0E11data_shared+20];
	ld.shared.f32 	%f49, [%r5+2560];
	fma.rn.f32 	%f50, %f48, %f49, %f45;
	ld.shared.f32 	%f51, [%r5+2816];
	fma.rn.f32 	%f52, %f48, %f51, %f47;
	ld.shared.f32 	%f53, [_ZZ12mymv_kernel0E11data_shared+24];
	ld.shared.f32 	%f54, [%r5+3072];
	fma.rn.f32 	%f55, %f53, %f54, %f50;
	ld.shared.f32 	%f56, [%r5+3328];
	fma.rn.f32 	%f57, %f53, %f56, %f52;
	ld.shared.f32 	%f58, [_ZZ12mymv_kernel0E11data_shared+28];
	ld.shared.f32 	%f59, [%r5+3584];
	fma.rn.f32 	%f61, %f58, %f59, %f55;
	ld.shared.f32 	%f60, [%r5+3840];
	fma.rn.f32 	%f62, %f58, %f60, %f57;
	add.s32 	%r20, %r20, 1;
	add.s32 	%r19, %r19, 262144;
	add.s64 	%rd15, %rd15, 32;
	setp.ne.s32 	%p2, %r20, 1024;
	@%p2 bra 	$L__BB0_1;
	cvta.to.global.u64 	%rd12, %rd5;
	sub.s32 	%r18, %r4, %r1;
	mul.wide.u32 	%rd13, %r18, 4;
	add.s64 	%rd14, %rd12, %rd13;
	st.global.f32 	[%rd14], %f61;
	st.global.f32 	[%rd14+256], %f62;
	ret;

}


// ===== COMPILED SASS (sm_100) =====

	.target	sm_100

	.elftype	@"ET_EXEC"


//--------------------- .note.nv.tkinfo           --------------------------
	.section	.note.nv.tkinfo,"",@"SHT_NOTE"
	.sectionflags	@"SHF_NOTE_NV_TKINFO"
	.tkinfo
        /*0018*/ 	.word	0x00000002
        /*0030*/ 	.string	""
        /*0030*/ 	.string	"ptxas"
        /*0030*/ 	.string	"Cuda compilation tools, release 13.0, V13.0.88"
        /*0030*/ 	.string	"Build cuda_13.0.r13.0/compiler.36424714_0"
        /*0030*/ 	.string	"-arch sm_100 -m 64 "



//--------------------- .note.nv.cuinfo           --------------------------
	.section	.note.nv.cuinfo,"",@"SHT_NOTE"
	.sectionflags	@"SHF_NOTE_NV_CUINFO"
        /*0018*/ 	.short	0x0002
        /*001a*/ 	.short	0x0064
        /*001c*/ 	.short	0x0082
	.zero		2


//--------------------- .nv.info                  --------------------------
	.section	.nv.info,"",@"SHT_CUDA_INFO"
	.align	4


	//----- nvinfo : EIATTR_REGCOUNT
	.align		4
        /*0000*/ 	.byte	0x04, 0x2f
        /*0002*/ 	.short	(.L_1 - .L_0)
	.align		4
.L_0:
        /*0004*/ 	.word	index@(mymv_kernel0)
        /*0008*/ 	.word	0x00000020


	//----- nvinfo : EIATTR_FRAME_SIZE
	.align		4
.L_1:
        /*000c*/ 	.byte	0x04, 0x11
        /*000e*/ 	.short	(.L_3 - .L_2)
	.align		4
.L_2:
        /*0010*/ 	.word	index@(mymv_kernel0)
        /*0014*/ 	.word	0x00000000


	//----- nvinfo : EIATTR_MIN_STACK_SIZE
	.align		4
.L_3:
        /*0018*/ 	.byte	0x04, 0x12
        /*001a*/ 	.short	(.L_5 - .L_4)
	.align		4
.L_4:
        /*001c*/ 	.word	index@(mymv_kernel0)
        /*0020*/ 	.word	0x00000000
.L_5:


//--------------------- .nv.compat                --------------------------
	.section	.nv.compat,"",@"SHT_CUDA_COMPAT_INFO"
	.align	4
        /*0000*/ 	.byte	0x02, 0x09, 0x00, 0x00, 0x02, 0x02, 0x01, 0x00, 0x02, 0x05, 0x05, 0x00, 0x03, 0x07, 0x01, 0x01
        /*0010*/ 	.byte	0x02, 0x03, 0x00, 0x00, 0x02, 0x06, 0x01, 0x00, 0x04, 0x0b, 0x08, 0x00, 0x09, 0x00, 0x00, 0x00
        /*0020*/ 	.byte	0x00, 0x00, 0x00, 0x00


//--------------------- .nv.info.mymv_kernel0     --------------------------
	.section	.nv.info.mymv_kernel0,"",@"SHT_CUDA_INFO"
	.sectionflags	@""
	.align	4


	//----- nvinfo : EIATTR_CUDA_API_VERSION
	.align		4
        /*0000*/ 	.byte	0x04, 0x37
        /*0002*/ 	.short	(.L_7 - .L_6)
.L_6:
        /*0004*/ 	.word	0x00000082


	//----- nvinfo : EIATTR_KPARAM_INFO
	.align		4
.L_7:
        /*0008*/ 	.byte	0x04, 0x17
        /*000a*/ 	.short	(.L_9 - .L_8)
.L_8:
        /*000c*/ 	.word	0x00000000
        /*0010*/ 	.short	0x0002
        /*0012*/ 	.short	0x0010
        /*0014*/ 	.byte	0x00, 0xf5, 0x21, 0x00


	//----- nvinfo : EIATTR_KPARAM_INFO
	.align		4
.L_9:
        /*0018*/ 	.byte	0x04, 0x17
        /*001a*/ 	.short	(.L_11 - .L_10)
.L_10:
        /*001c*/ 	.word	0x00000000
        /*0020*/ 	.short	0x0001
        /*0022*/ 	.short	0x0008
        /*0024*/ 	.byte	0x00, 0xf5, 0x21, 0x00


	//----- nvinfo : EIATTR_KPARAM_INFO
	.align		4
.L_11:
        /*0028*/ 	.byte	0x04, 0x17
        /*002a*/ 	.short	(.L_13 - .L_12)
.L_12:
        /*002c*/ 	.word	0x00000000
        /*0030*/ 	.short	0x0000
        /*0032*/ 	.short	0x0000
        /*0034*/ 	.byte	0x00, 0xf5, 0x21, 0x00


	//----- nvinfo : EIATTR_SPARSE_MMA_MASK
	.align		4
.L_13:
        /*0038*/ 	.byte	0x03, 0x50
        /*003a*/ 	.short	0x0000


	//----- nvinfo : EIATTR_MAXREG_COUNT
	.align		4
        /*003c*/ 	.byte	0x03, 0x1b
        /*003e*/ 	.short	0x00ff


	//----- nvinfo : EIATTR_NUM_BARRIERS
	.align		4
        /*0040*/ 	.byte	0x02, 0x4c
        /*0042*/ 	.byte	0x01
	.zero		1


	//----- nvinfo : EIATTR_MERCURY_ISA_VERSION
	.align		4
        /*0044*/ 	.byte	0x03, 0x5f
        /*0046*/ 	.short	0x0101


	//----- nvinfo : EIATTR_VRC_CTA_INIT_COUNT
	.align		4
        /*0048*/ 	.byte	0x02, 0x4a
	.zero		1
	.zero		1


	//----- nvinfo : EIATTR_EXIT_INSTR_OFFSETS
	.align		4
        /*004c*/ 	.byte	0x04, 0x1c
        /*004e*/ 	.short	(.L_15 - .L_14)


	//   ....[0]....
.L_14:
        /*0050*/ 	.word	0x000005c0


	//----- nvinfo : EIATTR_MAX_THREADS
	.align		4
.L_15:
        /*0054*/ 	.byte	0x04, 0x05
        /*0056*/ 	.short	(.L_17 - .L_16)
.L_16:
        /*0058*/ 	.word	0x00000040
        /*005c*/ 	.word	0x00000001
        /*0060*/ 	.word	0x00000001


	//----- nvinfo : EIATTR_CBANK_PARAM_SIZE
	.align		4
.L_17:
        /*0064*/ 	.byte	0x03, 0x19
        /*0066*/ 	.short	0x0018


	//----- nvinfo : EIATTR_PARAM_CBANK
	.align		4
        /*0068*/ 	.byte	0x04, 0x0a
        /*006a*/ 	.short	(.L_19 - .L_18)
	.align		4
.L_18:
        /*006c*/ 	.word	index@(.nv.constant0.mymv_kernel0)
        /*0070*/ 	.short	0x0380
        /*0072*/ 	.short	0x0018


	//----- nvinfo : EIATTR_SW_WAR
	.align		4
.L_19:
        /*0074*/ 	.byte	0x04, 0x36
        /*0076*/ 	.short	(.L_21 - .L_20)
.L_20:
        /*0078*/ 	.word	0x00000008
.L_21:


//--------------------- .nv.callgraph             --------------------------
	.section	.nv.callgraph,"",@"SHT_CUDA_CALLGRAPH"
	.align	4
	.sectionentsize	8
	.align		4
        /*0000*/ 	.word	0x00000000
	.align		4
        /*0004*/ 	.word	0xffffffff
	.align		4
        /*0008*/ 	.word	0x00000000
	.align		4
        /*000c*/ 	.word	0xfffffffe
	.align		4
        /*0010*/ 	.word	0x00000000
	.align		4
        /*0014*/ 	.word	0xfffffffd
	.align		4
        /*0018*/ 	.word	0x00000000
	.align		4
        /*001c*/ 	.word	0xfffffffc


//--------------------- .text.mymv_kernel0        --------------------------
	.section	.text.mymv_kernel0,"ax",@progbits
	.align	128
        .global         mymv_kernel0
        .type           mymv_kernel0,@function
        .size           mymv_kernel0,(.L_x_2 - mymv_kernel0)
        .other          mymv_kernel0,@"STO_CUDA_ENTRY STV_DEFAULT"
mymv_kernel0:
.text.mymv_kernel0:
[----:B------:R-:W-:Y:S01]  /*0000*/  LDC R1, c[0x0][0x37c] ;  /* 0x0000df00ff017b82 */ /* 0x000fe20000000800 */
[----:B------:R-:W0:Y:S07]  /*0010*/  S2R R5, SR_TID.X ;  /* 0x0000000000057919 */ /* 0x000e2e0000002100 */
[----:B------:R-:W1:Y:S01]  /*0020*/  S2UR UR7, SR_CTAID.X ;  /* 0x00000000000779c3 */ /* 0x000e620000002500 */
[----:B------:R-:W-:Y:S01]  /*0030*/  UMOV UR4, 0x400 ;  /* 0x0000040000047882 */ /* 0x000fe20000000000 */
[----:B------:R-:W-:Y:S01]  /*0040*/  HFMA2 R23, -RZ, RZ, 0, 0 ;  /* 0x00000000ff177431 */ /* 0x000fe200000001ff */
[----:B------:R-:W-:Y:S01]  /*0050*/  UIADD3 UR5, UPT, UPT, UR4, 0x20, URZ ;  /* 0x0000002004057890 */ /* 0x000fe2000fffe0ff */
[----:B------:R-:W-:Y:S01]  /*0060*/  MOV R24, RZ ;  /* 0x000000ff00187202 */ /* 0x000fe20000000f00 */
[----:B------:R-:W2:Y:S03]  /*0070*/  LDCU.64 UR10, c[0x0][0x358] ;  /* 0x00006b00ff0a77ac */ /* 0x000ea60008000a00 */
[----:B------:R-:W3:Y:S08]  /*0080*/  LDC.64 R2, c[0x0][0x380] ;  /* 0x0000e000ff027b82 */ /* 0x000ef00000000a00 */
[----:B------:R-:W4:Y:S08]  /*0090*/  S2UR UR8, SR_CgaCtaId ;  /* 0x00000000000879c3 */ /* 0x000f300000008800 */
[----:B------:R-:W2:Y:S01]  /*00a0*/  LDC.64 R26, c[0x0][0x388] ;  /* 0x0000e200ff1a7b82 */ /* 0x000ea20000000a00 */
[----:B-1----:R-:W-:Y:S01]  /*00b0*/  USHF.L.U32 UR7, UR7, 0x7, URZ ;  /* 0x0000000707077899 */ /* 0x002fe200080006ff */
[C---:B0-----:R-:W-:Y:S01]  /*00c0*/  SHF.L.U32 R0, R5.reuse, 0x1, RZ ;  /* 0x0000000105007819 */ /* 0x041fe200000006ff */
[----:B---3--:R-:W-:-:S03]  /*00d0*/  IMAD.WIDE.U32 R2, R5, 0x4, R2 ;  /* 0x0000000405027825 */ /* 0x008fc600078e0002 */
[----:B------:R-:W-:Y:S02]  /*00e0*/  MOV R4, R2 ;  /* 0x0000000200047202 */ /* 0x000fe40000000f00 */
[----:B------:R-:W-:Y:S01]  /*00f0*/  LOP3.LUT R2, R0, UR7, RZ, 0xfc, !PT ;  /* 0x0000000700027c12 */ /* 0x000fe2000f8efcff */
[----:B----4-:R-:W-:Y:S02]  /*0100*/  ULEA UR6, UR8, UR5, 0x18 ;  /* 0x0000000508067291 */ /* 0x010fe4000f8ec0ff */
[----:B------:R-:W-:Y:S01]  /*0110*/  ULEA UR5, UR8, UR4, 0x18 ;  /* 0x0000000408057291 */ /* 0x000fe2000f8ec0ff */
[----:B------:R-:W-:Y:S02]  /*0120*/  MOV R6, R2 ;  /* 0x0000000200067202 */ /* 0x000fe40000000f00 */
[----:B------:R-:W-:Y:S01]  /*0130*/  UMOV UR4, URZ ;  /* 0x000000ff00047c82 */ /* 0x000fe20008000000 */
[C---:B------:R-:W-:Y:S02]  /*0140*/  LEA R0, R5.reuse, UR6, 0x3 ;  /* 0x0000000605007c11 */ /* 0x040fe4000f8e18ff */
[----:B------:R-:W-:-:S03]  /*0150*/  LEA R22, R5, UR5, 0x2 ;  /* 0x0000000505167c11 */ /* 0x000fc6000f8e10ff */
[----:B--2---:R-:W-:-:S07]  /*0160*/  IMAD R7, R5, -0x4, R0 ;  /* 0xfffffffc05077824 */ /* 0x004fce00078e0200 */
.L_x_0:
[----:B------:R-:W-:Y:S01]  /*0170*/  BAR.SYNC.DEFER_BLOCKING 0x0 ;  /* 0x0000000000007b1d */ /* 0x000fe20000010000 */
[----:B------:R-:W-:Y:S01]  /*0180*/  ISETP.GT.U32.AND P0, PT, R5, 0x7, PT ;  /* 0x000000070500780c */ /* 0x000fe20003f04070 */
[----:B------:R-:W-:-:S05]  /*0190*/  IMAD.WIDE.U32 R28, R6, 0x4, R26 ;  /* 0x00000004061c7825 */ /* 0x000fca00078e001a */
[----:B------:R-:W2:Y:S04]  /*01a0*/  LDG.E.64.CONSTANT R12, desc[UR10][R28.64] ;  /* 0x0000000a1c0c7981 */ /* 0x000ea8000c1e9b00 */
[----:B------:R-:W3:Y:S03]  /*01b0*/  LDG.E.64.CONSTANT R8, desc[UR10][R28.64+0x20000] ;  /* 0x0200000a1c087981 */ /* 0x000ee6000c1e9b00 */
[----:B------:R-:W-:Y:S02]  /*01c0*/  @!P0 MOV R20, R4 ;  /* 0x0000000400148202 */ /* 0x000fe40000000f00 */
[----:B------:R-:W-:Y:S01]  /*01d0*/  @!P0 MOV R21, R3 ;  /* 0x0000000300158202 */ /* 0x000fe20000000f00 */
[----:B------:R-:W4:Y:S04]  /*01e0*/  LDG.E.64.CONSTANT R10, desc[UR10][R28.64+0x40000] ;  /* 0x0400000a1c0a7981 */ /* 0x000f28000c1e9b00 */
[----:B------:R-:W5:Y:S04]  /*01f0*/  @!P0 LDG.E.CONSTANT R25, desc[UR10][R20.64] ;  /* 0x0000000a14198981 */ /* 0x000f68000c1e9900 */
[----:B------:R-:W4:Y:S04]  /*0200*/  LDG.E.64.CONSTANT R14, desc[UR10][R28.64+0x80000] ;  /* 0x0800000a1c0e7981 */ /* 0x000f28000c1e9b00 */
[----:B------:R-:W4:Y:S04]  /*0210*/  LDG.E.64.CONSTANT R16, desc[UR10][R28.64+0xa0000] ;  /* 0x0a00000a1c107981 */ /* 0x000f28000c1e9b00 */
[----:B------:R-:W4:Y:S04]  /*0220*/  LDG.E.64.CONSTANT R18, desc[UR10][R28.64+0xc0000] ;  /* 0x0c00000a1c127981 */ /* 0x000f28000c1e9b00 */
[----:B------:R-:W4:Y:S04]  /*0230*/  LDG.E.64.CONSTANT R20, desc[UR10][R28.64+0xe0000] ;  /* 0x0e00000a1c147981 */ /* 0x000f28000c1e9b00 */
[----:B-----5:R-:W-:Y:S04]  /*0240*/  @!P0 STS [R22], R25 ;  /* 0x0000001916008388 */ /* 0x020fe80000000800 */
[----:B--2---:R0:W-:Y:S04]  /*0250*/  STS.64 [R0], R12 ;  /* 0x0000000c00007388 */ /* 0x0041e80000000a00 */
[----:B0-----:R-:W2:Y:S04]  /*0260*/  LDG.E.64.CONSTANT R12, desc[UR10][R28.64+0x60000] ;  /* 0x0600000a1c0c7981 */ /* 0x001ea8000c1e9b00 */
[----:B---3--:R-:W-:Y:S04]  /*0270*/  STS.64 [R0+0x200], R8 ;  /* 0x0002000800007388 */ /* 0x008fe80000000a00 */
[----:B----4-:R-:W-:Y:S04]  /*0280*/  STS.64 [R0+0x400], R10 ;  /* 0x0004000a00007388 */ /* 0x010fe80000000a00 */
[----:B------:R-:W-:Y:S04]  /*0290*/  STS.64 [R0+0x800], R14 ;  /* 0x0008000e00007388 */ /* 0x000fe80000000a00 */
[----:B------:R-:W-:Y:S04]  /*02a0*/  STS.64 [R0+0xa00], R16 ;  /* 0x000a001000007388 */ /* 0x000fe80000000a00 */
[----:B------:R-:W-:Y:S04]  /*02b0*/  STS.64 [R0+0xc00], R18 ;  /* 0x000c001200007388 */ /* 0x000fe80000000a00 */
[----:B------:R-:W-:Y:S01]  /*02c0*/  STS.64 [R0+0xe00], R20 ;  /* 0x000e001400007388 */ /* 0x000fe20000000a00 */
[----:B------:R-:W-:-:S04]  /*02d0*/  UIADD3 UR4, UPT, UPT, UR4, 0x1, URZ ;  /* 0x0000000104047890 */ /* 0x000fc8000fffe0ff */
[----:B------:R-:W-:Y:S01]  /*02e0*/  UISETP.NE.AND UP0, UPT, UR4, 0x400, UPT ;  /* 0x000004000400788c */ /* 0x000fe2000bf05270 */
[----:B------:R-:W-:Y:S02]  /*02f0*/  IADD3 R4, P0, PT, R4, 0x20, RZ ;  /* 0x0000002004047810 */ /* 0x000fe40007f1e0ff */
[----:B------:R-:W-:Y:S02]  /*0300*/  IADD3 R6, PT, PT, R6, 0x40000, RZ ;  /* 0x0004000006067810 */ /* 0x000fe40007ffe0ff */
[----:B------:R-:W-:Y:S01]  /*0310*/  IADD3.X R3, PT, PT, RZ, R3, RZ, P0, !PT ;  /* 0x00000003ff037210 */ /* 0x000fe200007fe4ff */
[----:B--2---:R-:W-:Y:S01]  /*0320*/  STS.64 [R0+0x600], R12 ;  /* 0x0006000c00007388 */ /* 0x004fe20000000a00 */
[----:B------:R-:W-:Y:S06]  /*0330*/  BAR.SYNC.DEFER_BLOCKING 0x0 ;  /* 0x0000000000007b1d */ /* 0x000fec0000010000 */
[----:B------:R-:W-:Y:S04]  /*0340*/  LDS R12, [R7] ;  /* 0x00000000070c7984 */ /* 0x000fe80000000800 */
[----:B------:R-:W0:Y:S04]  /*0350*/  LDS.128 R8, [UR5] ;  /* 0x00000005ff087984 */ /* 0x000e280008000c00 */
[----:B------:R-:W1:Y:S04]  /*0360*/  LDS R28, [R7+0x100] ;  /* 0x00010000071c7984 */ /* 0x000e680000000800 */
[----:B------:R-:W2:Y:S04]  /*0370*/  LDS R13, [R7+0x200] ;  /* 0x00020000070d7984 */ /* 0x000ea80000000800 */
[----:B------:R-:W3:Y:S04]  /*0380*/  LDS R15, [R7+0x300] ;  /* 0x00030000070f7984 */ /* 0x000ee80000000800 */
[----:B------:R-:W4:Y:S04]  /*0390*/  LDS R29, [R7+0x400] ;  /* 0x00040000071d7984 */ /* 0x000f280000000800 */
[----:B------:R-:W5:Y:S04]  /*03a0*/  LDS R25, [R7+0x500] ;  /* 0x0005000007197984 */ /* 0x000f680000000800 */
[----:B------:R-:W5:Y:S04]  /*03b0*/  LDS R16, [R7+0x600] ;  /* 0x0006000007107984 */ /* 0x000f680000000800 */
[----:B------:R-:W-:Y:S04]  /*03c0*/  LDS R17, [R7+0x900] ;  /* 0x0009000007117984 */ /* 0x000fe80000000800 */
[----:B------:R-:W-:Y:S04]  /*03d0*/  LDS R21, [R7+0xc00] ;  /* 0x000c000007157984 */ /* 0x000fe80000000800 */
[----:B------:R-:W-:Y:S01]  /*03e0*/  LDS R19, [R7+0xd00] ;  /* 0x000d000007137984 */ /* 0x000fe20000000800 */
[C---:B0-----:R-:W-:Y:S01]  /*03f0*/  FFMA R12, R8.reuse, R12, R23 ;  /* 0x0000000c080c7223 */ /* 0x041fe20000000017 */
[----:B-1----:R-:W-:-:S02]  /*0400*/  FFMA R28, R8, R28, R24 ;  /* 0x0000001c081c7223 */ /* 0x002fc40000000018 */
[----:B------:R-:W0:Y:S01]  /*0410*/  LDS R8, [R7+0x700] ;  /* 0x0007000007087984 */ /* 0x000e220000000800 */
[----:B--2---:R-:W-:-:S03]  /*0420*/  FFMA R18, R13, R9, R12 ;  /* 0x000000090d127223 */ /* 0x004fc6000000000c */
[----:B------:R-:W-:Y:S01]  /*0430*/  LDS R24, [R7+0xf00] ;  /* 0x000f000007187984 */ /* 0x000fe20000000800 */
[----:B---3--:R-:W-:-:S03]  /*0440*/  FFMA R28, R15, R9, R28 ;  /* 0x000000090f1c7223 */ /* 0x008fc6000000001c */
[----:B------:R-:W-:Y:S04]  /*0450*/  LDS R9, [R7+0x800] ;  /* 0x0008000007097984 */ /* 0x000fe80000000800 */
[----:B------:R-:W1:Y:S01]  /*0460*/  LDS.128 R12, [UR5+0x10] ;  /* 0x00001005ff0c7984 */ /* 0x000e620008000c00 */
[-C--:B----4-:R-:W-:Y:S01]  /*0470*/  FFMA R29, R29, R10.reuse, R18 ;  /* 0x0000000a1d1d7223 */ /* 0x090fe20000000012 */
[----:B-----5:R-:W-:Y:S02]  /*0480*/  FFMA R25, R25, R10, R28 ;  /* 0x0000000a19197223 */ /* 0x020fe4000000001c */
[----:B------:R-:W2:Y:S04]  /*0490*/  LDS R18, [R7+0xa00] ;  /* 0x000a000007127984 */ /* 0x000ea80000000800 */
[----:B------:R-:W3:Y:S01]  /*04a0*/  LDS R10, [R7+0xb00] ;  /* 0x000b0000070a7984 */ /* 0x000ee20000000800 */
[----:B------:R-:W-:-:S03]  /*04b0*/  FFMA R29, R16, R11, R29 ;  /* 0x0000000b101d7223 */ /* 0x000fc6000000001d */
[----:B------:R-:W4:Y:S01]  /*04c0*/  LDS R16, [R7+0xe00] ;  /* 0x000e000007107984 */ /* 0x000f220000000800 */
[----:B0-----:R-:W-:Y:S01]  /*04d0*/  FFMA R8, R8, R11, R25 ;  /* 0x0000000b08087223 */ /* 0x001fe20000000019 */
[----:B-1----:R-:W-:-:S03]  /*04e0*/  FFMA R9, R12, R9, R29 ;  /* 0x000000090c097223 */ /* 0x002fc6000000001d */
[----:B------:R-:W-:Y:S01]  /*04f0*/  FFMA R17, R12, R17, R8 ;  /* 0x000000110c117223 */ /* 0x000fe20000000008 */
[----:B--2---:R-:W-:-:S03]  /*0500*/  FFMA R18, R18, R13, R9 ;  /* 0x0000000d12127223 */ /* 0x004fc60000000009 */
[----:B---3--:R-:W-:Y:S01]  /*0510*/  FFMA R10, R10, R13, R17 ;  /* 0x0000000d0a0a7223 */ /* 0x008fe20000000011 */
[----:B------:R-:W-:-:S03]  /*0520*/  FFMA R21, R21, R14, R18 ;  /* 0x0000000e15157223 */ /* 0x000fc60000000012 */
[----:B------:R-:W-:Y:S01]  /*0530*/  FFMA R19, R19, R14, R10 ;  /* 0x0000000e13137223 */ /* 0x000fe2000000000a */
[----:B----4-:R-:W-:-:S03]  /*0540*/  FFMA R23, R16, R15, R21 ;  /* 0x0000000f10177223 */ /* 0x010fc60000000015 */
[----:B------:R-:W-:Y:S01]  /*0550*/  FFMA R24, R24, R15, R19 ;  /* 0x0000000f18187223 */ /* 0x000fe20000000013 */
[----:B------:R-:W-:Y:S06]  /*0560*/  BRA.U UP0, `(.L_x_0) ;  /* 0xfffffffd00007547 */ /* 0x000fec000b83ffff */
[----:B------:R-:W0:Y:S01]  /*0570*/  LDC.64 R6, c[0x0][0x390] ;  /* 0x0000e400ff067b82 */ /* 0x000e220000000a00 */
[----:B------:R-:W-:-:S05]  /*0580*/  IADD3 R3, PT, PT, R2, -R5, RZ ;  /* 0x8000000502037210 */ /* 0x000fca0007ffe0ff */
[----:B0-----:R-:W-:-:S05]  /*0590*/  IMAD.WIDE.U32 R2, R3, 0x4, R6 ;  /* 0x0000000403027825 */ /* 0x001fca00078e0006 */
[----:B------:R-:W-:Y:S04]  /*05a0*/  STG.E desc[UR10][R2.64], R23 ;  /* 0x0000001702007986 */ /* 0x000fe8000c10190a */
[----:B------:R-:W-:Y:S01]  /*05b0*/  STG.E desc[UR10][R2.64+0x100], R24 ;  /* 0x0001001802007986 */ /* 0x000fe2000c10190a */
[----:B------:R-:W-:Y:S05]  /*05c0*/  EXIT ;  /* 0x000000000000794d */ /* 0x000fea0003800000 */
.L_x_1:
[----:B------:R-:W-:-:S00]  /*05d0*/  BRA `(.L_x_1) ;  /* 0xfffffffc00fc7947 */ /* 0x000fc0000383ffff */
[----:B------:R-:W-:-:S00]  /*05e0*/  NOP ;  /* 0x0000000000007918 */ /* 0x000fc00000000000 */
        /* <DEDUP_REMOVED lines=9> */
.L_x_2:


//--------------------- .nv.shared.mymv_kernel0   --------------------------
	.section	.nv.shared.mymv_kernel0,"aw",@nobits
	.sectionflags	@""
	.align	4
.nv.shared.mymv_kernel0:
	.zero		5152


//--------------------- .nv.shared.reserved.0     --------------------------
	.section	.nv.shared.reserved.0,"aw",@nobits
	.weak		__nv_reservedSMEM_offset_0_alias
	.size		__nv_reservedSMEM_offset_0_alias, 0, 64
	.other		__nv_reservedSMEM_offset_0_alias,@"STO_CUDA_RESERVED_SHARED STV_DEFAULT"
__nv_reservedSMEM_offset_0_alias:
	.zero		0
	.zero		64


//--------------------- .nv.constant0.mymv_kernel0 --------------------------
	.section	.nv.constant0.mymv_kernel0,"a",@progbits
	.sectionflags	@""
	.align	4
.nv.constant0.mymv_kernel0:
	.zero		920


//--------------------- SYMBOLS --------------------------

	.type		.nv.reservedSmem.offset0,@object
	.size		.nv.reservedSmem.offset0,0x4
	.type		.nv.reservedSmem.cap,@object
	.size		.nv.reservedSmem.cap,0x4
